//
// Generated by NVIDIA NVVM Compiler
//
// Compiler Build ID: CL-36424714
// Cuda compilation tools, release 13.0, V13.0.88
// Based on NVVM 20.0.0
//

.version 9.0
.target sm_100
.address_size 64

	// .globl	_Z5c_addPdS_ii

.visible .entry _Z5c_addPdS_ii(
	.param .u64 .ptr .align 1 _Z5c_addPdS_ii_param_0,
	.param .u64 .ptr .align 1 _Z5c_addPdS_ii_param_1,
	.param .u32 _Z5c_addPdS_ii_param_2,
	.param .u32 _Z5c_addPdS_ii_param_3
)
{
	.reg .pred 	%p<2>;
	.reg .b32 	%r<6>;
	.reg .b64 	%rd<8>;
	.reg .b64 	%fd<4>;

	ld.param.u64 	%rd1, [_Z5c_addPdS_ii_param_0];
	ld.param.u64 	%rd2, [_Z5c_addPdS_ii_param_1];
	ld.param.u32 	%r2, [_Z5c_addPdS_ii_param_3];
	mov.u32 	%r3, %ctaid.x;
	mov.u32 	%r4, %ntid.x;
	mov.u32 	%r5, %tid.x;
	mad.lo.s32 	%r1, %r3, %r4, %r5;
	setp.ge.s32 	%p1, %r1, %r2;
	@%p1 bra 	$L__BB0_2;
	cvta.to.global.u64 	%rd3, %rd1;
	cvta.to.global.u64 	%rd4, %rd2;
	mul.wide.s32 	%rd5, %r1, 8;
	add.s64 	%rd6, %rd3, %rd5;
	ld.global.f64 	%fd1, [%rd6];
	add.s64 	%rd7, %rd4, %rd5;
	ld.global.f64 	%fd2, [%rd7];
	add.f64 	%fd3, %fd1, %fd2;
	st.global.f64 	[%rd6], %fd3;
$L__BB0_2:
	ret;

}
	// .globl	_Z13scalar_dividePddi
.visible .entry _Z13scalar_dividePddi(
	.param .u64 .ptr .align 1 _Z13scalar_dividePddi_param_0,
	.param .f64 _Z13scalar_dividePddi_param_1,
	.param .u32 _Z13scalar_dividePddi_param_2
)
{
	.reg .pred 	%p<2>;
	.reg .b32 	%r<6>;
	.reg .b64 	%rd<5>;
	.reg .b64 	%fd<4>;

	ld.param.u64 	%rd1, [_Z13scalar_dividePddi_param_0];
	ld.param.f64 	%fd1, [_Z13scalar_dividePddi_param_1];
	ld.param.u32 	%r2, [_Z13scalar_dividePddi_param_2];
	mov.u32 	%r3, %ctaid.x;
	mov.u32 	%r4, %ntid.x;
	mov.u32 	%r5, %tid.x;
	mad.lo.s32 	%r1, %r3, %r4, %r5;
	setp.ge.s32 	%p1, %r1, %r2;
	@%p1 bra 	$L__BB1_2;
	cvta.to.global.u64 	%rd2, %rd1;
	mul.wide.s32 	%rd3, %r1, 8;
	add.s64 	%rd4, %rd2, %rd3;
	ld.global.f64 	%fd2, [%rd4];
	div.rn.f64 	%fd3, %fd2, %fd1;
	st.global.f64 	[%rd4], %fd3;
$L__BB1_2:
	ret;

}


// ===== COMPILED SASS (sm_100) =====

	.target	sm_100

	.elftype	@"ET_EXEC"


//--------------------- .note.nv.tkinfo           --------------------------
	.section	.note.nv.tkinfo,"",@"SHT_NOTE"
	.sectionflags	@"SHF_NOTE_NV_TKINFO"
	.tkinfo
        /*0018*/ 	.word	0x00000002
        /*0030*/ 	.string	""
        /*0030*/ 	.string	"ptxas"
        /*0030*/ 	.string	"Cuda compilation tools, release 13.0, V13.0.88"
        /*0030*/ 	.string	"Build cuda_13.0.r13.0/compiler.36424714_0"
        /*0030*/ 	.string	"-arch sm_100 -m 64 "



//--------------------- .note.nv.cuinfo           --------------------------
	.section	.note.nv.cuinfo,"",@"SHT_NOTE"
	.sectionflags	@"SHF_NOTE_NV_CUINFO"
        /*0018*/ 	.short	0x0002
        /*001a*/ 	.short	0x0064
        /*001c*/ 	.short	0x0082
	.zero		2


//--------------------- .nv.info                  --------------------------
	.section	.nv.info,"",@"SHT_CUDA_INFO"
	.align	4


	//----- nvinfo : EIATTR_REGCOUNT
	.align		4
        /*0000*/ 	.byte	0x04, 0x2f
        /*0002*/ 	.short	(.L_1 - .L_0)
	.align		4
.L_0:
        /*0004*/ 	.word	index@(_Z5c_addPdS_ii)
        /*0008*/ 	.word	0x0000000a


	//----- nvinfo : EIATTR_FRAME_SIZE
	.align		4
.L_1:
        /*000c*/ 	.byte	0x04, 0x11
        /*000e*/ 	.short	(.L_3 - .L_2)
	.align		4
.L_2:
        /*0010*/ 	.word	index@(_Z5c_addPdS_ii)
        /*0014*/ 	.word	0x00000000


	//----- nvinfo : EIATTR_REGCOUNT
	.align		4
.L_3:
        /*0018*/ 	.byte	0x04, 0x2f
        /*001a*/ 	.short	(.L_5 - .L_4)
	.align		4
.L_4:
        /*001c*/ 	.word	index@(_Z13scalar_dividePddi)
        /*0020*/ 	.word	0x0000001b


	//----- nvinfo : EIATTR_FRAME_SIZE
	.align		4
.L_5:
        /*0024*/ 	.byte	0x04, 0x11
        /*0026*/ 	.short	(.L_7 - .L_6)
	.align		4
.L_6:
        /*0028*/ 	.word	index@($__internal_0_$__cuda_sm20_div_rn_f64_full)
        /*002c*/ 	.word	0x00000000


	//----- nvinfo : EIATTR_FRAME_SIZE
	.align		4
.L_7:
        /*0030*/ 	.byte	0x04, 0x11
        /*0032*/ 	.short	(.L_9 - .L_8)
	.align		4
.L_8:
        /*0034*/ 	.word	index@(_Z13scalar_dividePddi)
        /*0038*/ 	.word	0x00000000


	//----- nvinfo : EIATTR_MIN_STACK_SIZE
	.align		4
.L_9:
        /*003c*/ 	.byte	0x04, 0x12
        /*003e*/ 	.short	(.L_11 - .L_10)
	.align		4
.L_10:
        /*0040*/ 	.word	index@(_Z13scalar_dividePddi)
        /*0044*/ 	.word	0x00000000


	//----- nvinfo : EIATTR_MIN_STACK_SIZE
	.align		4
.L_11:
        /*0048*/ 	.byte	0x04, 0x12
        /*004a*/ 	.short	(.L_13 - .L_12)
	.align		4
.L_12:
        /*004c*/ 	.word	index@(_Z5c_addPdS_ii)
        /*0050*/ 	.word	0x00000000
.L_13:


//--------------------- .nv.compat                --------------------------
	.section	.nv.compat,"",@"SHT_CUDA_COMPAT_INFO"
	.align	4
        /*0000*/ 	.byte	0x02, 0x09, 0x00, 0x00, 0x02, 0x02, 0x01, 0x00, 0x02, 0x05, 0x05, 0x00, 0x03, 0x07, 0x01, 0x01
        /*0010*/ 	.byte	0x02, 0x03, 0x00, 0x00, 0x02, 0x06, 0x01, 0x00, 0x04, 0x0b, 0x08, 0x00, 0x01, 0x00, 0x00, 0x00
        /*0020*/ 	.byte	0x00, 0x00, 0x00, 0x00


//--------------------- .nv.info._Z13scalar_dividePddi --------------------------
	.section	.nv.info._Z13scalar_dividePddi,"",@"SHT_CUDA_INFO"
	.sectionflags	@""
	.align	4


	//----- nvinfo : EIATTR_CUDA_API_VERSION
	.align		4
        /*0000*/ 	.byte	0x04, 0x37
        /*0002*/ 	.short	(.L_15 - .L_14)
.L_14:
        /*0004*/ 	.word	0x00000082


	//----- nvinfo : EIATTR_KPARAM_INFO
	.align		4
.L_15:
        /*0008*/ 	.byte	0x04, 0x17
        /*000a*/ 	.short	(.L_17 - .L_16)
.L_16:
        /*000c*/ 	.word	0x00000000
        /*0010*/ 	.short	0x0002
        /*0012*/ 	.short	0x0010
        /*0014*/ 	.byte	0x00, 0xf0, 0x11, 0x00


	//----- nvinfo : EIATTR_KPARAM_INFO
	.align		4
.L_17:
        /*0018*/ 	.byte	0x04, 0x17
        /*001a*/ 	.short	(.L_19 - .L_18)
.L_18:
        /*001c*/ 	.word	0x00000000
        /*0020*/ 	.short	0x0001
        /*0022*/ 	.short	0x0008
        /*0024*/ 	.byte	0x00, 0xf0, 0x21, 0x00


	//----- nvinfo : EIATTR_KPARAM_INFO
	.align		4
.L_19:
        /*0028*/ 	.byte	0x04, 0x17
        /*002a*/ 	.short	(.L_21 - .L_20)
.L_20:
        /*002c*/ 	.word	0x00000000
        /*0030*/ 	.short	0x0000
        /*0032*/ 	.short	0x0000
        /*0034*/ 	.byte	0x00, 0xf5, 0x21, 0x00


	//----- nvinfo : EIATTR_SPARSE_MMA_MASK
	.align		4
.L_21:
        /*0038*/ 	.byte	0x03, 0x50
        /*003a*/ 	.short	0x0000


	//----- nvinfo : EIATTR_MAXREG_COUNT
	.align		4
        /*003c*/ 	.byte	0x03, 0x1b
        /*003e*/ 	.short	0x00ff


	//----- nvinfo : EIATTR_MERCURY_ISA_VERSION
	.align		4
        /*0040*/ 	.byte	0x03, 0x5f
        /*0042*/ 	.short	0x0101


	//----- nvinfo : EIATTR_VRC_CTA_INIT_COUNT
	.align		4
        /*0044*/ 	.byte	0x02, 0x4a
	.zero		1
	.zero		1


	//----- nvinfo : EIATTR_EXIT_INSTR_OFFSETS
	.align		4
        /*0048*/ 	.byte	0x04, 0x1c
        /*004a*/ 	.short	(.L_23 - .L_22)


	//   ....[0]....
.L_22:
        /*004c*/ 	.word	0x00000070


	//   ....[1]....
        /*0050*/ 	.word	0x00000230


	//----- nvinfo : EIATTR_CRS_STACK_SIZE
	.align		4
.L_23:
        /*0054*/ 	.byte	0x04, 0x1e
        /*0056*/ 	.short	(.L_25 - .L_24)
.L_24:
        /*0058*/ 	.word	0x00000000


	//----- nvinfo : EIATTR_CBANK_PARAM_SIZE
	.align		4
.L_25:
        /*005c*/ 	.byte	0x03, 0x19
        /*005e*/ 	.short	0x0014


	//----- nvinfo : EIATTR_PARAM_CBANK
	.align		4
        /*0060*/ 	.byte	0x04, 0x0a
        /*0062*/ 	.short	(.L_27 - .L_26)
	.align		4
.L_26:
        /*0064*/ 	.word	index@(.nv.constant0._Z13scalar_dividePddi)
        /*0068*/ 	.short	0x0380
        /*006a*/ 	.short	0x0014


	//----- nvinfo : EIATTR_SW_WAR
	.align		4
.L_27:
        /*006c*/ 	.byte	0x04, 0x36
        /*006e*/ 	.short	(.L_29 - .L_28)
.L_28:
        /*0070*/ 	.word	0x00000008
.L_29:


//--------------------- .nv.info._Z5c_addPdS_ii   --------------------------
	.section	.nv.info._Z5c_addPdS_ii,"",@"SHT_CUDA_INFO"
	.sectionflags	@""
	.align	4


	//----- nvinfo : EIATTR_CUDA_API_VERSION
	.align		4
        /*0000*/ 	.byte	0x04, 0x37
        /*0002*/ 	.short	(.L_31 - .L_30)
.L_30:
        /*0004*/ 	.word	0x00000082


	//----- nvinfo : EIATTR_KPARAM_INFO
	.align		4
.L_31:
        /*0008*/ 	.byte	0x04, 0x17
        /*000a*/ 	.short	(.L_33 - .L_32)
.L_32:
        /*000c*/ 	.word	0x00000000
        /*0010*/ 	.short	0x0003
        /*0012*/ 	.short	0x0014
        /*0014*/ 	.byte	0x00, 0xf0, 0x11, 0x00


	//----- nvinfo : EIATTR_KPARAM_INFO
	.align		4
.L_33:
        /*0018*/ 	.byte	0x04, 0x17
        /*001a*/ 	.short	(.L_35 - .L_34)
.L_34:
        /*001c*/ 	.word	0x00000000
        /*0020*/ 	.short	0x0002
        /*0022*/ 	.short	0x0010
        /*0024*/ 	.byte	0x00, 0xf0, 0x11, 0x00


	//----- nvinfo : EIATTR_KPARAM_INFO
	.align		4
.L_35:
        /*0028*/ 	.byte	0x04, 0x17
        /*002a*/ 	.short	(.L_37 - .L_36)
.L_36:
        /*002c*/ 	.word	0x00000000
        /*0030*/ 	.short	0x0001
        /*0032*/ 	.short	0x0008
        /*0034*/ 	.byte	0x00, 0xf5, 0x21, 0x00


	//----- nvinfo : EIATTR_KPARAM_INFO
	.align		4
.L_37:
        /*0038*/ 	.byte	0x04, 0x17
        /*003a*/ 	.short	(.L_39 - .L_38)
.L_38:
        /*003c*/ 	.word	0x00000000
        /*0040*/ 	.short	0x0000
        /*0042*/ 	.short	0x0000
        /*0044*/ 	.byte	0x00, 0xf5, 0x21, 0x00


	//----- nvinfo : EIATTR_SPARSE_MMA_MASK
	.align		4
.L_39:
        /*0048*/ 	.byte	0x03, 0x50
        /*004a*/ 	.short	0x0000


	//----- nvinfo : EIATTR_MAXREG_COUNT
	.align		4
        /*004c*/ 	.byte	0x03, 0x1b
        /*004e*/ 	.short	0x00ff


	//----- nvinfo : EIATTR_MERCURY_ISA_VERSION
	.align		4
        /*0050*/ 	.byte	0x03, 0x5f
        /*0052*/ 	.short	0x0101


	//----- nvinfo : EIATTR_VRC_CTA_INIT_COUNT
	.align		4
        /*0054*/ 	.byte	0x02, 0x4a
	.zero		1
	.zero		1


	//----- nvinfo : EIATTR_EXIT_INSTR_OFFSETS
	.align		4
        /*0058*/ 	.byte	0x04, 0x1c
        /*005a*/ 	.short	(.L_41 - .L_40)


	//   ....[0]....
.L_40:
        /*005c*/ 	.word	0x00000070


	//   ....[1]....
        /*0060*/ 	.word	0x00000110


	//----- nvinfo : EIATTR_CBANK_PARAM_SIZE
	.align		4
.L_41:
        /*0064*/ 	.byte	0x03, 0x19
        /*0066*/ 	.short	0x0018


	//----- nvinfo : EIATTR_PARAM_CBANK
	.align		4
        /*0068*/ 	.byte	0x04, 0x0a
        /*006a*/ 	.short	(.L_43 - .L_42)
	.align		4
.L_42:
        /*006c*/ 	.word	index@(.nv.constant0._Z5c_addPdS_ii)
        /*0070*/ 	.short	0x0380
        /*0072*/ 	.short	0x0018


	//----- nvinfo : EIATTR_SW_WAR
	.align		4
.L_43:
        /*0074*/ 	.byte	0x04, 0x36
        /*0076*/ 	.short	(.L_45 - .L_44)
.L_44:
        /*0078*/ 	.word	0x00000008
.L_45:


//--------------------- .nv.callgraph             --------------------------
	.section	.nv.callgraph,"",@"SHT_CUDA_CALLGRAPH"
	.align	4
	.sectionentsize	8
	.align		4
        /*0000*/ 	.word	0x00000000
	.align		4
        /*0004*/ 	.word	0xffffffff
	.align		4
        /*0008*/ 	.word	0x00000000
	.align		4
        /*000c*/ 	.word	0xfffffffe
	.align		4
        /*0010*/ 	.word	0x00000000
	.align		4
        /*0014*/ 	.word	0xfffffffd
	.align		4
        /*0018*/ 	.word	0x00000000
	.align		4
        /*001c*/ 	.word	0xfffffffc


//--------------------- .text._Z13scalar_dividePddi --------------------------
	.section	.text._Z13scalar_dividePddi,"ax",@progbits
	.align	128
        .global         _Z13scalar_dividePddi
        .type           _Z13scalar_dividePddi,@function
        .size           _Z13scalar_dividePddi,(.L_x_9 - _Z13scalar_dividePddi)
        .other          _Z13scalar_dividePddi,@"STO_CUDA_ENTRY STV_DEFAULT"
_Z13scalar_dividePddi:
.text._Z13scalar_dividePddi:
[----:B------:R-:W-:Y:S01]  /*0000*/  LDC R1, c[0x0][0x37c] ;  /* 0x0000df00ff017b82 */ /* 0x000fe20000000800 */
[----:B------:R-:W0:Y:S07]  /*0010*/  S2R R0, SR_TID.X ;  /* 0x0000000000007919 */ /* 0x000e2e0000002100 */
[----:B------:R-:W0:Y:S01]  /*0020*/  S2UR UR4, SR_CTAID.X ;  /* 0x00000000000479c3 */ /* 0x000e220000002500 */
[----:B------:R-:W1:Y:S07]  /*0030*/  LDCU UR5, c[0x0][0x390] ;  /* 0x00007200ff0577ac */ /* 0x000e6e0008000800 */
[----:B------:R-:W0:Y:S02]  /*0040*/  LDC R3, c[0x0][0x360] ;  /* 0x0000d800ff037b82 */ /* 0x000e240000000800 */
[----:B0-----:R-:W-:-:S05]  /*0050*/  IMAD R3, R3, UR4, R0 ;  /* 0x0000000403037c24 */ /* 0x001fca000f8e0200 */
[----:B-1----:R-:W-:-:S13]  /*0060*/  ISETP.GE.AND P0, PT, R3, UR5, PT ;  /* 0x0000000503007c0c */ /* 0x002fda000bf06270 */
[----:B------:R-:W-:Y:S05]  /*0070*/  @P0 EXIT ;  /* 0x000000000000094d */ /* 0x000fea0003800000 */
[----:B------:R-:W0:Y:S01]  /*0080*/  LDC.64 R4, c[0x0][0x380] ;  /* 0x0000e000ff047b82 */ /* 0x000e220000000a00 */
[----:B------:R-:W1:Y:S01]  /*0090*/  LDCU.64 UR4, c[0x0][0x358] ;  /* 0x00006b00ff0477ac */ /* 0x000e620008000a00 */
[----:B------:R-:W2:Y:S06]  /*00a0*/  LDCU UR6, c[0x0][0x38c] ;  /* 0x00007180ff0677ac */ /* 0x000eac0008000800 */
[----:B------:R-:W3:Y:S01]  /*00b0*/  LDC.64 R8, c[0x0][0x388] ;  /* 0x0000e200ff087b82 */ /* 0x000ee20000000a00 */
[----:B0-----:R-:W-:-:S05]  /*00c0*/  IMAD.WIDE R4, R3, 0x8, R4 ;  /* 0x0000000803047825 */ /* 0x001fca00078e0204 */
[----:B-1----:R-:W4:Y:S01]  /*00d0*/  LDG.E.64 R10, desc[UR4][R4.64] ;  /* 0x00000004040a7981 */ /* 0x002f22000c1e1b00 */
[----:B--2---:R-:W3:Y:S01]  /*00e0*/  MUFU.RCP64H R3, UR6 ;  /* 0x0000000600037d08 */ /* 0x004ee20008001800 */
[----:B------:R-:W-:Y:S01]  /*00f0*/  IMAD.MOV.U32 R2, RZ, RZ, 0x1 ;  /* 0x00000001ff027424 */ /* 0x000fe200078e00ff */
[----:B------:R-:W-:Y:S05]  /*0100*/  BSSY.RECONVERGENT B0, `(.L_x_0) ;  /* 0x0000011000007945 */ /* 0x000fea0003800200 */
[----:B---3--:R-:W-:-:S08]  /*0110*/  DFMA R6, R2, -R8, 1 ;  /* 0x3ff000000206742b */ /* 0x008fd00000000808 */
[----:B------:R-:W-:-:S08]  /*0120*/  DFMA R6, R6, R6, R6 ;  /* 0x000000060606722b */ /* 0x000fd00000000006 */
[----:B------:R-:W-:-:S08]  /*0130*/  DFMA R6, R2, R6, R2 ;  /* 0x000000060206722b */ /* 0x000fd00000000002 */
[----:B------:R-:W-:-:S08]  /*0140*/  DFMA R2, R6, -R8, 1 ;  /* 0x3ff000000602742b */ /* 0x000fd00000000808 */
[----:B------:R-:W-:-:S08]  /*0150*/  DFMA R2, R6, R2, R6 ;  /* 0x000000020602722b */ /* 0x000fd00000000006 */
[----:B----4-:R-:W-:Y:S01]  /*0160*/  DMUL R6, R10, R2 ;  /* 0x000000020a067228 */ /* 0x010fe20000000000 */
[----:B------:R-:W-:-:S07]  /*0170*/  FSETP.GEU.AND P1, PT, |R11|, 6.5827683646048100446e-37, PT ;  /* 0x036000000b00780b */ /* 0x000fce0003f2e200 */
[----:B------:R-:W-:-:S08]  /*0180*/  DFMA R8, R6, -R8, R10 ;  /* 0x800000080608722b */ /* 0x000fd0000000000a */
[----:B------:R-:W-:-:S10]  /*0190*/  DFMA R2, R2, R8, R6 ;  /* 0x000000080202722b */ /* 0x000fd40000000006 */
[----:B------:R-:W-:-:S05]  /*01a0*/  FFMA R0, RZ, UR6, R3 ;  /* 0x00000006ff007c23 */ /* 0x000fca0008000003 */
[----:B------:R-:W-:-:S13]  /*01b0*/  FSETP.GT.AND P0, PT, |R0|, 1.469367938527859385e-39, PT ;  /* 0x001000000000780b */ /* 0x000fda0003f04200 */
[----:B------:R-:W-:Y:S05]  /*01c0*/  @P0 BRA P1, `(.L_x_1) ;  /* 0x0000000000100947 */ /* 0x000fea0000800000 */
[----:B------:R-:W-:-:S07]  /*01d0*/  MOV R0, 0x1f0 ;  /* 0x000001f000007802 */ /* 0x000fce0000000f00 */
[----:B------:R-:W-:Y:S05]  /*01e0*/  CALL.REL.NOINC `($__internal_0_$__cuda_sm20_div_rn_f64_full) ;  /* 0x0000000000147944 */ /* 0x000fea0003c00000 */
[----:B------:R-:W-:Y:S02]  /*01f0*/  IMAD.MOV.U32 R2, RZ, RZ, R12 ;  /* 0x000000ffff027224 */ /* 0x000fe400078e000c */
[----:B------:R-:W-:-:S07]  /*0200*/  IMAD.MOV.U32 R3, RZ, RZ, R13 ;  /* 0x000000ffff037224 */ /* 0x000fce00078e000d */
.L_x_1:
[----:B------:R-:W-:Y:S05]  /*0210*/  BSYNC.RECONVERGENT B0 ;  /* 0x0000000000007941 */ /* 0x000fea0003800200 */
.L_x_0:
[----:B------:R-:W-:Y:S01]  /*0220*/  STG.E.64 desc[UR4][R4.64], R2 ;  /* 0x0000000204007986 */ /* 0x000fe2000c101b04 */
[----:B------:R-:W-:Y:S05]  /*0230*/  EXIT ;  /* 0x000000000000794d */ /* 0x000fea0003800000 */
        .weak           $__internal_0_$__cuda_sm20_div_rn_f64_full
        .type           $__internal_0_$__cuda_sm20_div_rn_f64_full,@function
        .size           $__internal_0_$__cuda_sm20_div_rn_f64_full,(.L_x_9 - $__internal_0_$__cuda_sm20_div_rn_f64_full)
$__internal_0_$__cuda_sm20_div_rn_f64_full:
[----:B------:R-:W0:Y:S01]  /*0240*/  LDC.64 R2, c[0x0][0x388] ;  /* 0x0000e200ff027b82 */ /* 0x000e220000000a00 */
[C---:B------:R-:W-:Y:S01]  /*0250*/  FSETP.GEU.AND P2, PT, |R11|.reuse, 1.469367938527859385e-39, PT ;  /* 0x001000000b00780b */ /* 0x040fe20003f4e200 */
[----:B------:R-:W-:Y:S01]  /*0260*/  IMAD.MOV.U32 R16, RZ, RZ, 0x1ca00000 ;  /* 0x1ca00000ff107424 */ /* 0x000fe200078e00ff */
[----:B------:R-:W-:Y:S01]  /*0270*/  LOP3.LUT R12, R11, 0x7ff00000, RZ, 0xc0, !PT ;  /* 0x7ff000000b0c7812 */ /* 0x000fe200078ec0ff */
[----:B------:R-:W-:Y:S01]  /*0280*/  BSSY.RECONVERGENT B1, `(.L_x_2) ;  /* 0x0000051000017945 */ /* 0x000fe20003800200 */
[C---:B0-----:R-:W-:Y:S02]  /*0290*/  FSETP.GEU.AND P0, PT, |R3|.reuse, 1.469367938527859385e-39, PT ;  /* 0x001000000300780b */ /* 0x041fe40003f0e200 */
[C---:B------:R-:W-:Y:S02]  /*02a0*/  LOP3.LUT R6, R3.reuse, 0x800fffff, RZ, 0xc0, !PT ;  /* 0x800fffff03067812 */ /* 0x040fe400078ec0ff */
[----:B------:R-:W-:Y:S02]  /*02b0*/  LOP3.LUT R13, R3, 0x7ff00000, RZ, 0xc0, !PT ;  /* 0x7ff00000030d7812 */ /* 0x000fe400078ec0ff */
[----:B------:R-:W-:Y:S01]  /*02c0*/  LOP3.LUT R7, R6, 0x3ff00000, RZ, 0xfc, !PT ;  /* 0x3ff0000006077812 */ /* 0x000fe200078efcff */
[----:B------:R-:W-:Y:S01]  /*02d0*/  IMAD.MOV.U32 R6, RZ, RZ, R2 ;  /* 0x000000ffff067224 */ /* 0x000fe200078e0002 */
[----:B------:R-:W-:Y:S01]  /*02e0*/  ISETP.GE.U32.AND P1, PT, R12, R13, PT ;  /* 0x0000000d0c00720c */ /* 0x000fe20003f26070 */
[----:B------:R-:W-:-:S04]  /*02f0*/  IMAD.MOV.U32 R23, RZ, RZ, R13 ;  /* 0x000000ffff177224 */ /* 0x000fc800078e000d */
[----:B------:R-:W0:Y:S02]  /*0300*/  @!P0 LDC.64 R8, c[0x0][0x388] ;  /* 0x0000e200ff088b82 */ /* 0x000e240000000a00 */
[----:B0-----:R-:W-:Y:S01]  /*0310*/  @!P0 DMUL R6, R8, 8.98846567431157953865e+307 ;  /* 0x7fe0000008068828 */ /* 0x001fe20000000000 */
[----:B------:R-:W-:-:S05]  /*0320*/  IMAD.MOV.U32 R8, RZ, RZ, 0x1 ;  /* 0x00000001ff087424 */ /* 0x000fca00078e00ff */
[----:B------:R-:W0:Y:S04]  /*0330*/  MUFU.RCP64H R9, R7 ;  /* 0x0000000700097308 */ /* 0x000e280000001800 */
[----:B------:R-:W-:-:S05]  /*0340*/  @!P0 LOP3.LUT R23, R7, 0x7ff00000, RZ, 0xc0, !PT ;  /* 0x7ff0000007178812 */ /* 0x000fca00078ec0ff */
[----:B------:R-:W-:Y:S01]  /*0350*/  VIADD R24, R23, 0xffffffff ;  /* 0xffffffff17187836 */ /* 0x000fe20000000000 */
[----:B0-----:R-:W-:-:S08]  /*0360*/  DFMA R14, R8, -R6, 1 ;  /* 0x3ff00000080e742b */ /* 0x001fd00000000806 */
[----:B------:R-:W-:-:S08]  /*0370*/  DFMA R14, R14, R14, R14 ;  /* 0x0000000e0e0e722b */ /* 0x000fd0000000000e */
[----:B------:R-:W-:Y:S01]  /*0380*/  DFMA R18, R8, R14, R8 ;  /* 0x0000000e0812722b */ /* 0x000fe20000000008 */
[----:B------:R-:W-:Y:S01]  /*0390*/  SEL R15, R16, 0x63400000, !P1 ;  /* 0x63400000100f7807 */ /* 0x000fe20004800000 */
[----:B------:R-:W-:Y:S02]  /*03a0*/  IMAD.MOV.U32 R8, RZ, RZ, R10 ;  /* 0x000000ffff087224 */ /* 0x000fe400078e000a */
[----:B------:R-:W-:Y:S01]  /*03b0*/  IMAD.MOV.U32 R14, RZ, RZ, R12 ;  /* 0x000000ffff0e7224 */ /* 0x000fe200078e000c */
[C-C-:B------:R-:W-:Y:S02]  /*03c0*/  @!P2 LOP3.LUT R16, R15.reuse, 0x80000000, R11.reuse, 0xf8, !PT ;  /* 0x800000000f10a812 */ /* 0x140fe400078ef80b */
[----:B------:R-:W-:Y:S01]  /*03d0*/  LOP3.LUT R9, R15, 0x800fffff, R11, 0xf8, !PT ;  /* 0x800fffff0f097812 */ /* 0x000fe200078ef80b */
[----:B------:R-:W-:Y:S01]  /*03e0*/  DFMA R20, R18, -R6, 1 ;  /* 0x3ff000001214742b */ /* 0x000fe20000000806 */
[----:B------:R-:W-:Y:S01]  /*03f0*/  @!P2 LOP3.LUT R17, R16, 0x100000, RZ, 0xfc, !PT ;  /* 0x001000001011a812 */ /* 0x000fe200078efcff */
[----:B------:R-:W-:-:S06]  /*0400*/  @!P2 IMAD.MOV.U32 R16, RZ, RZ, RZ ;  /* 0x000000ffff10a224 */ /* 0x000fcc00078e00ff */
[----:B------:R-:W-:Y:S02]  /*0410*/  @!P2 DFMA R8, R8, 2, -R16 ;  /* 0x400000000808a82b */ /* 0x000fe40000000810 */
[----:B------:R-:W-:-:S08]  /*0420*/  DFMA R16, R18, R20, R18 ;  /* 0x000000141210722b */ /* 0x000fd00000000012 */
[----:B------:R-:W-:Y:S01]  /*0430*/  @!P2 LOP3.LUT R14, R9, 0x7ff00000, RZ, 0xc0, !PT ;  /* 0x7ff00000090ea812 */ /* 0x000fe200078ec0ff */
[----:B------:R-:W-:-:S04]  /*0440*/  DMUL R18, R16, R8 ;  /* 0x0000000810127228 */ /* 0x000fc80000000000 */
[----:B------:R-:W-:-:S04]  /*0450*/  VIADD R22, R14, 0xffffffff ;  /* 0xffffffff0e167836 */ /* 0x000fc80000000000 */
[----:B------:R-:W-:Y:S01]  /*0460*/  DFMA R20, R18, -R6, R8 ;  /* 0x800000061214722b */ /* 0x000fe20000000008 */
[----:B------:R-:W-:-:S04]  /*0470*/  ISETP.GT.U32.AND P0, PT, R22, 0x7feffffe, PT ;  /* 0x7feffffe1600780c */ /* 0x000fc80003f04070 */
[----:B------:R-:W-:-:S03]  /*0480*/  ISETP.GT.U32.OR P0, PT, R24, 0x7feffffe, P0 ;  /* 0x7feffffe1800780c */ /* 0x000fc60000704470 */
[----:B------:R-:W-:-:S10]  /*0490*/  DFMA R16, R16, R20, R18 ;  /* 0x000000141010722b */ /* 0x000fd40000000012 */
[----:B------:R-:W-:Y:S05]  /*04a0*/  @P0 BRA `(.L_x_3) ;  /* 0x0000000000600947 */ /* 0x000fea0003800000 */
[----:B------:R-:W-:Y:S01]  /*04b0*/  VIADDMNMX R12, R12, -R13, 0xb9600000, !PT ;  /* 0xb96000000c0c7446 */ /* 0x000fe2000780090d */
[----:B------:R-:W-:-:S03]  /*04c0*/  IMAD.MOV.U32 R10, RZ, RZ, RZ ;  /* 0x000000ffff0a7224 */ /* 0x000fc600078e00ff */
[----:B------:R-:W-:-:S05]  /*04d0*/  VIMNMX R12, PT, PT, R12, 0x46a00000, PT ;  /* 0x46a000000c0c7848 */ /* 0x000fca0003fe0100 */
[----:B------:R-:W-:-:S04]  /*04e0*/  IMAD.IADD R15, R12, 0x1, -R15 ;  /* 0x000000010c0f7824 */ /* 0x000fc800078e0a0f */
[----:B------:R-:W-:-:S06]  /*04f0*/  VIADD R11, R15, 0x7fe00000 ;  /* 0x7fe000000f0b7836 */ /* 0x000fcc0000000000 */
[----:B------:R-:W-:-:S10]  /*0500*/  DMUL R12, R16, R10 ;  /* 0x0000000a100c7228 */ /* 0x000fd40000000000 */
[----:B------:R-:W-:-:S13]  /*0510*/  FSETP.GTU.AND P0, PT, |R13|, 1.469367938527859385e-39, PT ;  /* 0x001000000d00780b */ /* 0x000fda0003f0c200 */
[----:B------:R-:W-:Y:S05]  /*0520*/  @P0 BRA `(.L_x_4) ;  /* 0x0000000000980947 */ /* 0x000fea0003800000 */
[----:B------:R-:W-:Y:S01]  /*0530*/  DFMA R6, R16, -R6, R8 ;  /* 0x800000061006722b */ /* 0x000fe20000000008 */
[----:B------:R-:W-:-:S09]  /*0540*/  IMAD.MOV.U32 R10, RZ, RZ, RZ ;  /* 0x000000ffff0a7224 */ /* 0x000fd200078e00ff */
[C---:B------:R-:W-:Y:S02]  /*0550*/  FSETP.NEU.AND P0, PT, R7.reuse, RZ, PT ;  /* 0x000000ff0700720b */ /* 0x040fe40003f0d000 */
[----:B------:R-:W-:-:S04]  /*0560*/  LOP3.LUT R9, R7, 0x80000000, R3, 0x48, !PT ;  /* 0x8000000007097812 */ /* 0x000fc800078e4803 */
[----:B------:R-:W-:-:S07]  /*0570*/  LOP3.LUT R11, R9, R11, RZ, 0xfc, !PT ;  /* 0x0000000b090b7212 */ /* 0x000fce00078efcff */
[----:B------:R-:W-:Y:S05]  /*0580*/  @!P0 BRA `(.L_x_4) ;  /* 0x0000000000808947 */ /* 0x000fea0003800000 */
[----:B------:R-:W-:Y:S01]  /*0590*/  IMAD.MOV R3, RZ, RZ, -R15 ;  /* 0x000000ffff037224 */ /* 0x000fe200078e0a0f */
[----:B------:R-:W-:Y:S01]  /*05a0*/  DMUL.RP R10, R16, R10 ;  /* 0x0000000a100a7228 */ /* 0x000fe20000008000 */
[----:B------:R-:W-:Y:S01]  /*05b0*/  IMAD.MOV.U32 R2, RZ, RZ, RZ ;  /* 0x000000ffff027224 */ /* 0x000fe200078e00ff */
[----:B------:R-:W-:-:S05]  /*05c0*/  IADD3 R15, PT, PT, -R15, -0x43300000, RZ ;  /* 0xbcd000000f0f7810 */ /* 0x000fca0007ffe1ff */
[----:B------:R-:W-:-:S03]  /*05d0*/  DFMA R2, R12, -R2, R16 ;  /* 0x800000020c02722b */ /* 0x000fc60000000010 */
[----:B------:R-:W-:-:S07]  /*05e0*/  LOP3.LUT R9, R11, R9, RZ, 0x3c, !PT ;  /* 0x000000090b097212 */ /* 0x000fce00078e3cff */
[----:B------:R-:W-:-:S04]  /*05f0*/  FSETP.NEU.AND P0, PT, |R3|, R15, PT ;  /* 0x0000000f0300720b */ /* 0x000fc80003f0d200 */
[----:B------:R-:W-:Y:S02]  /*0600*/  FSEL R12, R10, R12, !P0 ;  /* 0x0000000c0a0c7208 */ /* 0x000fe40004000000 */
[----:B------:R-:W-:Y:S01]  /*0610*/  FSEL R13, R9, R13, !P0 ;  /* 0x0000000d090d7208 */ /* 0x000fe20004000000 */
[----:B------:R-:W-:Y:S06]  /*0620*/  BRA `(.L_x_4) ;  /* 0x0000000000587947 */ /* 0x000fec0003800000 */
.L_x_3:
[----:B------:R-:W-:-:S14]  /*0630*/  DSETP.NAN.AND P0, PT, R10, R10, PT ;  /* 0x0000000a0a00722a */ /* 0x000fdc0003f08000 */
[----:B------:R-:W-:Y:S05]  /*0640*/  @P0 BRA `(.L_x_5) ;  /* 0x0000000000480947 */ /* 0x000fea0003800000 */
[----:B------:R-:W0:Y:S02]  /*0650*/  LDC.64 R6, c[0x0][0x388] ;  /* 0x0000e200ff067b82 */ /* 0x000e240000000a00 */
[----:B0-----:R-:W-:-:S14]  /*0660*/  DSETP.NAN.AND P0, PT, R6, R6, PT ;  /* 0x000000060600722a */ /* 0x001fdc0003f08000 */
[----:B------:R-:W-:Y:S05]  /*0670*/  @P0 BRA `(.L_x_6) ;  /* 0x0000000000300947 */ /* 0x000fea0003800000 */
[----:B------:R-:W-:Y:S01]  /*0680*/  ISETP.NE.AND P0, PT, R14, R23, PT ;  /* 0x000000170e00720c */ /* 0x000fe20003f05270 */
[----:B------:R-:W-:Y:S02]  /*0690*/  IMAD.MOV.U32 R12, RZ, RZ, 0x0 ;  /* 0x00000000ff0c7424 */ /* 0x000fe400078e00ff */
[----:B------:R-:W-:-:S10]  /*06a0*/  IMAD.MOV.U32 R13, RZ, RZ, -0x80000 ;  /* 0xfff80000ff0d7424 */ /* 0x000fd400078e00ff */
[----:B------:R-:W-:Y:S05]  /*06b0*/  @!P0 BRA `(.L_x_4) ;  /* 0x0000000000348947 */ /* 0x000fea0003800000 */
[----:B------:R-:W-:Y:S02]  /*06c0*/  ISETP.NE.AND P0, PT, R14, 0x7ff00000, PT ;  /* 0x7ff000000e00780c */ /* 0x000fe40003f05270 */
[----:B------:R-:W-:Y:S02]  /*06d0*/  LOP3.LUT R13, R11, 0x80000000, R3, 0x48, !PT ;  /* 0x800000000b0d7812 */ /* 0x000fe400078e4803 */
[----:B------:R-:W-:-:S13]  /*06e0*/  ISETP.EQ.OR P0, PT, R23, RZ, !P0 ;  /* 0x000000ff1700720c */ /* 0x000fda0004702670 */
[----:B------:R-:W-:Y:S01]  /*06f0*/  @P0 LOP3.LUT R2, R13, 0x7ff00000, RZ, 0xfc, !PT ;  /* 0x7ff000000d020812 */ /* 0x000fe200078efcff */
[----:B------:R-:W-:Y:S02]  /*0700*/  @!P0 IMAD.MOV.U32 R12, RZ, RZ, RZ ;  /* 0x000000ffff0c8224 */ /* 0x000fe400078e00ff */
[----:B------:R-:W-:Y:S02]  /*0710*/  @P0 IMAD.MOV.U32 R12, RZ, RZ, RZ ;  /* 0x000000ffff0c0224 */ /* 0x000fe400078e00ff */
[----:B------:R-:W-:Y:S01]  /*0720*/  @P0 IMAD.MOV.U32 R13, RZ, RZ, R2 ;  /* 0x000000ffff0d0224 */ /* 0x000fe200078e0002 */
[----:B------:R-:W-:Y:S06]  /*0730*/  BRA `(.L_x_4) ;  /* 0x0000000000147947 */ /* 0x000fec0003800000 */
.L_x_6:
[----:B------:R-:W-:Y:S01]  /*0740*/  LOP3.LUT R13, R3, 0x80000, RZ, 0xfc, !PT ;  /* 0x00080000030d7812 */ /* 0x000fe200078efcff */
[----:B------:R-:W-:Y:S01]  /*0750*/  IMAD.MOV.U32 R12, RZ, RZ, R2 ;  /* 0x000000ffff0c7224 */ /* 0x000fe200078e0002 */
[----:B------:R-:W-:Y:S06]  /*0760*/  BRA `(.L_x_4) ;  /* 0x0000000000087947 */ /* 0x000fec0003800000 */
.L_x_5:
[----:B------:R-:W-:Y:S01]  /*0770*/  LOP3.LUT R13, R11, 0x80000, RZ, 0xfc, !PT ;  /* 0x000800000b0d7812 */ /* 0x000fe200078efcff */
[----:B------:R-:W-:-:S07]  /*0780*/  IMAD.MOV.U32 R12, RZ, RZ, R10 ;  /* 0x000000ffff0c7224 */ /* 0x000fce00078e000a */
.L_x_4:
[----:B------:R-:W-:Y:S05]  /*0790*/  BSYNC.RECONVERGENT B1 ;  /* 0x0000000000017941 */ /* 0x000fea0003800200 */
.L_x_2:
[----:B------:R-:W-:Y:S02]  /*07a0*/  IMAD.MOV.U32 R2, RZ, RZ, R0 ;  /* 0x000000ffff027224 */ /* 0x000fe400078e0000 */
[----:B------:R-:W-:-:S04]  /*07b0*/  IMAD.MOV.U32 R3, RZ, RZ, 0x0 ;  /* 0x00000000ff037424 */ /* 0x000fc800078e00ff */
[----:B------:R-:W-:Y:S05]  /*07c0*/  RET.REL.NODEC R2 `(_Z13scalar_dividePddi) ;  /* 0xfffffff8020c7950 */ /* 0x000fea0003c3ffff */
.L_x_7:
[----:B------:R-:W-:-:S00]  /*07d0*/  BRA `(.L_x_7) ;  /* 0xfffffffc00fc7947 */ /* 0x000fc0000383ffff */
[----:B------:R-:W-:-:S00]  /*07e0*/  NOP ;  /* 0x0000000000007918 */ /* 0x000fc00000000000 */
        /* <DEDUP_REMOVED lines=9> */
.L_x_9:


//--------------------- .text._Z5c_addPdS_ii      --------------------------
	.section	.text._Z5c_addPdS_ii,"ax",@progbits
	.align	128
        .global         _Z5c_addPdS_ii
        .type           _Z5c_addPdS_ii,@function
        .size           _Z5c_addPdS_ii,(.L_x_11 - _Z5c_addPdS_ii)
        .other          _Z5c_addPdS_ii,@"STO_CUDA_ENTRY STV_DEFAULT"
_Z5c_addPdS_ii:
.text._Z5c_addPdS_ii:
        /* <DEDUP_REMOVED lines=9> */
[----:B------:R-:W1:Y:S07]  /*0090*/  LDCU.64 UR4, c[0x0][0x358] ;  /* 0x00006b00ff0477ac */ /* 0x000e6e0008000a00 */
[----:B------:R-:W2:Y:S01]  /*00a0*/  LDC.64 R2, c[0x0][0x380] ;  /* 0x0000e000ff027b82 */ /* 0x000ea20000000a00 */
[----:B0-----:R-:W-:-:S06]  /*00b0*/  IMAD.WIDE R6, R5, 0x8, R6 ;  /* 0x0000000805067825 */ /* 0x001fcc00078e0206 */
[----:B-1----:R-:W3:Y:S01]  /*00c0*/  LDG.E.64 R6, desc[UR4][R6.64] ;  /* 0x0000000406067981 */ /* 0x002ee2000c1e1b00 */
[----:B--2---:R-:W-:-:S05]  /*00d0*/  IMAD.WIDE R2, R5, 0x8, R2 ;  /* 0x0000000805027825 */ /* 0x004fca00078e0202 */
[----:B------:R-:W3:Y:S02]  /*00e0*/  LDG.E.64 R4, desc[UR4][R2.64] ;  /* 0x0000000402047981 */ /* 0x000ee4000c1e1b00 */
[----:B---3--:R-:W-:-:S07]  /*00f0*/  DADD R4, R4, R6 ;  /* 0x0000000004047229 */ /* 0x008fce0000000006 */
[----:B------:R-:W-:Y:S01]  /*0100*/  STG.E.64 desc[UR4][R2.64], R4 ;  /* 0x0000000402007986 */ /* 0x000fe2000c101b04 */
[----:B------:R-:W-:Y:S05]  /*0110*/  EXIT ;  /* 0x000000000000794d */ /* 0x000fea0003800000 */
.L_x_8:
        /* <DEDUP_REMOVED lines=14> */
.L_x_11:


//--------------------- .nv.shared.reserved.0     --------------------------
	.section	.nv.shared.reserved.0,"aw",@nobits
	.weak		__nv_reservedSMEM_offset_0_alias
	.size		__nv_reservedSMEM_offset_0_alias, 0, 64
	.other		__nv_reservedSMEM_offset_0_alias,@"STO_CUDA_RESERVED_SHARED STV_DEFAULT"
__nv_reservedSMEM_offset_0_alias:
	.zero		0
	.zero		64


//--------------------- .nv.constant0._Z13scalar_dividePddi --------------------------
	.section	.nv.constant0._Z13scalar_dividePddi,"a",@progbits
	.sectionflags	@""
	.align	4
.nv.constant0._Z13scalar_dividePddi:
	.zero		916


//--------------------- .nv.constant0._Z5c_addPdS_ii --------------------------
	.section	.nv.constant0._Z5c_addPdS_ii,"a",@progbits
	.sectionflags	@""
	.align	4
.nv.constant0._Z5c_addPdS_ii:
	.zero		920


//--------------------- SYMBOLS --------------------------

	.type		.nv.reservedSmem.offset0,@object
	.size		.nv.reservedSmem.offset0,0x4
